//
// Generated by NVIDIA NVVM Compiler
//
// Compiler Build ID: CL-36424714
// Cuda compilation tools, release 13.0, V13.0.88
// Based on NVVM 20.0.0
//

.version 9.0
.target sm_100
.address_size 64

	// .globl	_Z12mc_barrier_uiiifPfS_S_S_S_
.global .align 4 .b8 precalc_xorwow_matrix[102400];
.global .align 4 .b8 precalc_xorwow_offset_matrix[102400];
.global .align 4 .b8 mrg32k3aM1[2304];
.global .align 4 .b8 mrg32k3aM2[2304];
.global .align 4 .b8 mrg32k3aM1SubSeq[2016];
.global .align 4 .b8 mrg32k3aM2SubSeq[2016];
.global .align 4 .b8 mrg32k3aM1Seq[2304];
.global .align 4 .b8 mrg32k3aM2Seq[2304];
.const .align 8 .b8 __cr_lgamma_table[72];
.extern .shared .align 16 .b8 s_data[];

.visible .entry _Z12mc_barrier_uiiifPfS_S_S_S_(
	.param .u32 _Z12mc_barrier_uiiifPfS_S_S_S__param_0,
	.param .u32 _Z12mc_barrier_uiiifPfS_S_S_S__param_1,
	.param .u32 _Z12mc_barrier_uiiifPfS_S_S_S__param_2,
	.param .f32 _Z12mc_barrier_uiiifPfS_S_S_S__param_3,
	.param .u64 .ptr .align 1 _Z12mc_barrier_uiiifPfS_S_S_S__param_4,
	.param .u64 .ptr .align 1 _Z12mc_barrier_uiiifPfS_S_S_S__param_5,
	.param .u64 .ptr .align 1 _Z12mc_barrier_uiiifPfS_S_S_S__param_6,
	.param .u64 .ptr .align 1 _Z12mc_barrier_uiiifPfS_S_S_S__param_7,
	.param .u64 .ptr .align 1 _Z12mc_barrier_uiiifPfS_S_S_S__param_8
)
{
	.reg .pred 	%p<14>;
	.reg .b32 	%r<41>;
	.reg .b32 	%f<29>;
	.reg .b64 	%rd<24>;
	.reg .b64 	%fd<3>;

	ld.param.u32 	%r21, [_Z12mc_barrier_uiiifPfS_S_S_S__param_0];
	ld.param.u32 	%r22, [_Z12mc_barrier_uiiifPfS_S_S_S__param_1];
	ld.param.u32 	%r23, [_Z12mc_barrier_uiiifPfS_S_S_S__param_2];
	ld.param.f32 	%f8, [_Z12mc_barrier_uiiifPfS_S_S_S__param_3];
	ld.param.u64 	%rd4, [_Z12mc_barrier_uiiifPfS_S_S_S__param_4];
	ld.param.u64 	%rd7, [_Z12mc_barrier_uiiifPfS_S_S_S__param_5];
	ld.param.u64 	%rd8, [_Z12mc_barrier_uiiifPfS_S_S_S__param_6];
	ld.param.u64 	%rd5, [_Z12mc_barrier_uiiifPfS_S_S_S__param_7];
	ld.param.u64 	%rd6, [_Z12mc_barrier_uiiifPfS_S_S_S__param_8];
	cvta.to.global.u64 	%rd1, %rd7;
	cvta.to.global.u64 	%rd2, %rd8;
	mov.u32 	%r40, %ntid.x;
	mov.u32 	%r2, %ctaid.x;
	mov.u32 	%r3, %tid.x;
	mad.lo.s32 	%r4, %r2, %r40, %r3;
	setp.ge.u32 	%p1, %r4, %r23;
	@%p1 bra 	$L__BB0_19;
	setp.lt.s32 	%p2, %r22, 1;
	mov.f32 	%f27, 0f00000000;
	@%p2 bra 	$L__BB0_5;
	add.s32 	%r5, %r21, 1;
	mul.lo.s32 	%r6, %r22, %r4;
	cvta.to.global.u64 	%rd3, %rd4;
	mov.f32 	%f27, 0f00000000;
	mov.b32 	%r39, 0;
$L__BB0_3:
	add.s32 	%r15, %r39, 1;
	add.s32 	%r25, %r15, %r6;
	mad.lo.s32 	%r26, %r25, %r5, -1;
	mul.wide.s32 	%rd9, %r26, 4;
	add.s64 	%rd10, %rd2, %rd9;
	ld.global.f32 	%f4, [%rd10];
	mul.wide.u32 	%rd11, %r39, 4;
	add.s64 	%rd12, %rd1, %rd11;
	ld.global.f32 	%f12, [%rd12];
	setp.gt.f32 	%p3, %f4, %f12;
	mov.f32 	%f28, 0f00000000;
	@%p3 bra 	$L__BB0_13;
	add.s64 	%rd14, %rd3, %rd11;
	ld.global.f32 	%f13, [%rd14];
	fma.rn.f32 	%f27, %f4, %f13, %f27;
	setp.eq.s32 	%p4, %r15, %r22;
	mov.u32 	%r39, %r15;
	@%p4 bra 	$L__BB0_5;
	bra.uni 	$L__BB0_3;
$L__BB0_5:
	setp.lt.s32 	%p5, %r22, 1;
	@%p5 bra 	$L__BB0_12;
	setp.lt.s32 	%p6, %r21, 1;
	@%p6 bra 	$L__BB0_12;
	mul.lo.s32 	%r7, %r22, %r4;
	add.s32 	%r8, %r21, 1;
	mov.b32 	%r37, 0;
$L__BB0_8:
	add.s32 	%r29, %r37, %r7;
	mul.lo.s32 	%r10, %r29, %r8;
	mul.wide.u32 	%rd15, %r37, 4;
	add.s64 	%rd16, %rd1, %rd15;
	ld.global.f32 	%f2, [%rd16];
	mov.b32 	%r38, 0;
$L__BB0_9:
	add.s32 	%r30, %r38, %r10;
	mul.wide.s32 	%rd17, %r30, 4;
	add.s64 	%rd18, %rd2, %rd17;
	ld.global.f32 	%f15, [%rd18];
	setp.gt.f32 	%p7, %f15, %f2;
	mov.f32 	%f28, 0f00000000;
	@%p7 bra 	$L__BB0_13;
	add.s32 	%r38, %r38, 1;
	setp.ne.s32 	%p8, %r38, %r21;
	@%p8 bra 	$L__BB0_9;
	add.s32 	%r37, %r37, 1;
	setp.eq.s32 	%p9, %r37, %r22;
	@%p9 bra 	$L__BB0_12;
	bra.uni 	$L__BB0_8;
$L__BB0_12:
	sub.f32 	%f16, %f27, %f8;
	cvt.f64.f32 	%fd1, %f16;
	max.f64 	%fd2, %fd1, 0d0000000000000000;
	cvt.rn.f32.f64 	%f28, %fd2;
$L__BB0_13:
	shl.b32 	%r31, %r40, 2;
	mov.u32 	%r32, s_data;
	add.s32 	%r16, %r32, %r31;
	shl.b32 	%r33, %r3, 2;
	add.s32 	%r17, %r32, %r33;
	st.shared.f32 	[%r17], %f28;
	mul.f32 	%f17, %f28, %f28;
	add.s32 	%r18, %r16, %r33;
	st.shared.f32 	[%r18], %f17;
	bar.sync 	0;
	setp.lt.u32 	%p10, %r40, 2;
	@%p10 bra 	$L__BB0_17;
$L__BB0_14:
	shr.u32 	%r20, %r40, 1;
	setp.ge.u32 	%p11, %r3, %r20;
	@%p11 bra 	$L__BB0_16;
	shl.b32 	%r34, %r20, 2;
	add.s32 	%r35, %r17, %r34;
	ld.shared.f32 	%f18, [%r35];
	ld.shared.f32 	%f19, [%r17];
	add.f32 	%f20, %f18, %f19;
	st.shared.f32 	[%r17], %f20;
	add.s32 	%r36, %r18, %r34;
	ld.shared.f32 	%f21, [%r36];
	ld.shared.f32 	%f22, [%r18];
	add.f32 	%f23, %f21, %f22;
	st.shared.f32 	[%r18], %f23;
$L__BB0_16:
	bar.sync 	0;
	setp.gt.u32 	%p12, %r40, 3;
	mov.u32 	%r40, %r20;
	@%p12 bra 	$L__BB0_14;
$L__BB0_17:
	setp.ne.s32 	%p13, %r3, 0;
	@%p13 bra 	$L__BB0_19;
	ld.shared.f32 	%f24, [s_data];
	cvta.to.global.u64 	%rd19, %rd5;
	mul.wide.u32 	%rd20, %r2, 4;
	add.s64 	%rd21, %rd19, %rd20;
	st.global.f32 	[%rd21], %f24;
	ld.shared.f32 	%f25, [%r16];
	cvta.to.global.u64 	%rd22, %rd6;
	add.s64 	%rd23, %rd22, %rd20;
	st.global.f32 	[%rd23], %f25;
$L__BB0_19:
	ret;

}


// ===== COMPILED SASS (sm_100) =====

	.target	sm_100

	.elftype	@"ET_EXEC"


//--------------------- .note.nv.tkinfo           --------------------------
	.section	.note.nv.tkinfo,"",@"SHT_NOTE"
	.sectionflags	@"SHF_NOTE_NV_TKINFO"
	.tkinfo
        /*0018*/ 	.word	0x00000002
        /*0030*/ 	.string	""
        /*0030*/ 	.string	"ptxas"
        /*0030*/ 	.string	"Cuda compilation tools, release 13.0, V13.0.88"
        /*0030*/ 	.string	"Build cuda_13.0.r13.0/compiler.36424714_0"
        /*0030*/ 	.string	"-arch sm_100 -m 64 "



//--------------------- .note.nv.cuinfo           --------------------------
	.section	.note.nv.cuinfo,"",@"SHT_NOTE"
	.sectionflags	@"SHF_NOTE_NV_CUINFO"
        /*0018*/ 	.short	0x0002
        /*001a*/ 	.short	0x0064
        /*001c*/ 	.short	0x0082
	.zero		2


//--------------------- .nv.info                  --------------------------
	.section	.nv.info,"",@"SHT_CUDA_INFO"
	.align	4


	//----- nvinfo : EIATTR_REGCOUNT
	.align		4
        /*0000*/ 	.byte	0x04, 0x2f
        /*0002*/ 	.short	(.L_10 - .L_9)
	.align		4
.L_9:
        /*0004*/ 	.word	index@(_Z12mc_barrier_uiiifPfS_S_S_S_)
        /*0008*/ 	.word	0x00000013


	//----- nvinfo : EIATTR_FRAME_SIZE
	.align		4
.L_10:
        /*000c*/ 	.byte	0x04, 0x11
        /*000e*/ 	.short	(.L_12 - .L_11)
	.align		4
.L_11:
        /*0010*/ 	.word	index@(_Z12mc_barrier_uiiifPfS_S_S_S_)
        /*0014*/ 	.word	0x00000000


	//----- nvinfo : EIATTR_MIN_STACK_SIZE
	.align		4
.L_12:
        /*0018*/ 	.byte	0x04, 0x12
        /*001a*/ 	.short	(.L_14 - .L_13)
	.align		4
.L_13:
        /*001c*/ 	.word	index@(_Z12mc_barrier_uiiifPfS_S_S_S_)
        /*0020*/ 	.word	0x00000000
.L_14:


//--------------------- .nv.compat                --------------------------
	.section	.nv.compat,"",@"SHT_CUDA_COMPAT_INFO"
	.align	4
        /*0000*/ 	.byte	0x02, 0x09, 0x00, 0x00, 0x02, 0x02, 0x01, 0x00, 0x02, 0x05, 0x05, 0x00, 0x03, 0x07, 0x01, 0x01
        /*0010*/ 	.byte	0x02, 0x03, 0x00, 0x00, 0x02, 0x06, 0x01, 0x00, 0x04, 0x0b, 0x08, 0x00, 0x01, 0x00, 0x00, 0x00
        /*0020*/ 	.byte	0x00, 0x00, 0x00, 0x00


//--------------------- .nv.info._Z12mc_barrier_uiiifPfS_S_S_S_ --------------------------
	.section	.nv.info._Z12mc_barrier_uiiifPfS_S_S_S_,"",@"SHT_CUDA_INFO"
	.sectionflags	@""
	.align	4


	//----- nvinfo : EIATTR_CUDA_API_VERSION
	.align		4
        /*0000*/ 	.byte	0x04, 0x37
        /*0002*/ 	.short	(.L_16 - .L_15)
.L_15:
        /*0004*/ 	.word	0x00000082


	//----- nvinfo : EIATTR_KPARAM_INFO
	.align		4
.L_16:
        /*0008*/ 	.byte	0x04, 0x17
        /*000a*/ 	.short	(.L_18 - .L_17)
.L_17:
        /*000c*/ 	.word	0x00000000
        /*0010*/ 	.short	0x0008
        /*0012*/ 	.short	0x0030
        /*0014*/ 	.byte	0x00, 0xf5, 0x21, 0x00


	//----- nvinfo : EIATTR_KPARAM_INFO
	.align		4
.L_18:
        /*0018*/ 	.byte	0x04, 0x17
        /*001a*/ 	.short	(.L_20 - .L_19)
.L_19:
        /*001c*/ 	.word	0x00000000
        /*0020*/ 	.short	0x0007
        /*0022*/ 	.short	0x0028
        /*0024*/ 	.byte	0x00, 0xf5, 0x21, 0x00


	//----- nvinfo : EIATTR_KPARAM_INFO
	.align		4
.L_20:
        /*0028*/ 	.byte	0x04, 0x17
        /*002a*/ 	.short	(.L_22 - .L_21)
.L_21:
        /*002c*/ 	.word	0x00000000
        /*0030*/ 	.short	0x0006
        /*0032*/ 	.short	0x0020
        /*0034*/ 	.byte	0x00, 0xf5, 0x21, 0x00


	//----- nvinfo : EIATTR_KPARAM_INFO
	.align		4
.L_22:
        /*0038*/ 	.byte	0x04, 0x17
        /*003a*/ 	.short	(.L_24 - .L_23)
.L_23:
        /*003c*/ 	.word	0x00000000
        /*0040*/ 	.short	0x0005
        /*0042*/ 	.short	0x0018
        /*0044*/ 	.byte	0x00, 0xf5, 0x21, 0x00


	//----- nvinfo : EIATTR_KPARAM_INFO
	.align		4
.L_24:
        /*0048*/ 	.byte	0x04, 0x17
        /*004a*/ 	.short	(.L_26 - .L_25)
.L_25:
        /*004c*/ 	.word	0x00000000
        /*0050*/ 	.short	0x0004
        /*0052*/ 	.short	0x0010
        /*0054*/ 	.byte	0x00, 0xf5, 0x21, 0x00


	//----- nvinfo : EIATTR_KPARAM_INFO
	.align		4
.L_26:
        /*0058*/ 	.byte	0x04, 0x17
        /*005a*/ 	.short	(.L_28 - .L_27)
.L_27:
        /*005c*/ 	.word	0x00000000
        /*0060*/ 	.short	0x0003
        /*0062*/ 	.short	0x000c
        /*0064*/ 	.byte	0x00, 0xf0, 0x11, 0x00


	//----- nvinfo : EIATTR_KPARAM_INFO
	.align		4
.L_28:
        /*0068*/ 	.byte	0x04, 0x17
        /*006a*/ 	.short	(.L_30 - .L_29)
.L_29:
        /*006c*/ 	.word	0x00000000
        /*0070*/ 	.short	0x0002
        /*0072*/ 	.short	0x0008
        /*0074*/ 	.byte	0x00, 0xf0, 0x11, 0x00


	//----- nvinfo : EIATTR_KPARAM_INFO
	.align		4
.L_30:
        /*0078*/ 	.byte	0x04, 0x17
        /*007a*/ 	.short	(.L_32 - .L_31)
.L_31:
        /*007c*/ 	.word	0x00000000
        /*0080*/ 	.short	0x0001
        /*0082*/ 	.short	0x0004
        /*0084*/ 	.byte	0x00, 0xf0, 0x11, 0x00


	//----- nvinfo : EIATTR_KPARAM_INFO
	.align		4
.L_32:
        /*0088*/ 	.byte	0x04, 0x17
        /*008a*/ 	.short	(.L_34 - .L_33)
.L_33:
        /*008c*/ 	.word	0x00000000
        /*0090*/ 	.short	0x0000
        /*0092*/ 	.short	0x0000
        /*0094*/ 	.byte	0x00, 0xf0, 0x11, 0x00


	//----- nvinfo : EIATTR_SPARSE_MMA_MASK
	.align		4
.L_34:
        /*0098*/ 	.byte	0x03, 0x50
        /*009a*/ 	.short	0x0000


	//----- nvinfo : EIATTR_MAXREG_COUNT
	.align		4
        /*009c*/ 	.byte	0x03, 0x1b
        /*009e*/ 	.short	0x00ff


	//----- nvinfo : EIATTR_NUM_BARRIERS
	.align		4
        /*00a0*/ 	.byte	0x02, 0x4c
        /*00a2*/ 	.byte	0x01
	.zero		1


	//----- nvinfo : EIATTR_MERCURY_ISA_VERSION
	.align		4
        /*00a4*/ 	.byte	0x03, 0x5f
        /*00a6*/ 	.short	0x0101


	//----- nvinfo : EIATTR_VRC_CTA_INIT_COUNT
	.align		4
        /*00a8*/ 	.byte	0x02, 0x4a
	.zero		1
	.zero		1


	//----- nvinfo : EIATTR_EXIT_INSTR_OFFSETS
	.align		4
        /*00ac*/ 	.byte	0x04, 0x1c
        /*00ae*/ 	.short	(.L_36 - .L_35)


	//   ....[0]....
.L_35:
        /*00b0*/ 	.word	0x00000080


	//   ....[1]....
        /*00b4*/ 	.word	0x00000820


	//   ....[2]....
        /*00b8*/ 	.word	0x000008e0


	//----- nvinfo : EIATTR_CRS_STACK_SIZE
	.align		4
.L_36:
        /*00bc*/ 	.byte	0x04, 0x1e
        /*00be*/ 	.short	(.L_38 - .L_37)
.L_37:
        /*00c0*/ 	.word	0x00000000


	//----- nvinfo : EIATTR_CBANK_PARAM_SIZE
	.align		4
.L_38:
        /*00c4*/ 	.byte	0x03, 0x19
        /*00c6*/ 	.short	0x0038


	//----- nvinfo : EIATTR_PARAM_CBANK
	.align		4
        /*00c8*/ 	.byte	0x04, 0x0a
        /*00ca*/ 	.short	(.L_40 - .L_39)
	.align		4
.L_39:
        /*00cc*/ 	.word	index@(.nv.constant0._Z12mc_barrier_uiiifPfS_S_S_S_)
        /*00d0*/ 	.short	0x0380
        /*00d2*/ 	.short	0x0038


	//----- nvinfo : EIATTR_SW_WAR
	.align		4
.L_40:
        /*00d4*/ 	.byte	0x04, 0x36
        /*00d6*/ 	.short	(.L_42 - .L_41)
.L_41:
        /*00d8*/ 	.word	0x00000008
.L_42:


//--------------------- .nv.callgraph             --------------------------
	.section	.nv.callgraph,"",@"SHT_CUDA_CALLGRAPH"
	.align	4
	.sectionentsize	8
	.align		4
        /*0000*/ 	.word	0x00000000
	.align		4
        /*0004*/ 	.word	0xffffffff
	.align		4
        /*0008*/ 	.word	0x00000000
	.align		4
        /*000c*/ 	.word	0xfffffffe
	.align		4
        /*0010*/ 	.word	0x00000000
	.align		4
        /*0014*/ 	.word	0xfffffffd
	.align		4
        /*0018*/ 	.word	0x00000000
	.align		4
        /*001c*/ 	.word	0xfffffffc


//--------------------- .nv.constant4             --------------------------
	.section	.nv.constant4,"a",@progbits
	.align	8
	.align		8
.nv.constant4:
        /*0000*/ 	.dword	precalc_xorwow_matrix
	.align		8
        /*0008*/ 	.dword	precalc_xorwow_offset_matrix
	.align		8
        /*0010*/ 	.dword	mrg32k3aM1
	.align		8
        /*0018*/ 	.dword	mrg32k3aM2
	.align		8
        /*0020*/ 	.dword	mrg32k3aM1SubSeq
	.align		8
        /*0028*/ 	.dword	mrg32k3aM2SubSeq
	.align		8
        /*0030*/ 	.dword	mrg32k3aM1Seq
	.align		8
        /*0038*/ 	.dword	mrg32k3aM2Seq


//--------------------- .nv.constant3             --------------------------
	.section	.nv.constant3,"a",@progbits
	.align	8
.nv.constant3:
	.type		__cr_lgamma_table,@object
	.size		__cr_lgamma_table,(.L_8 - __cr_lgamma_table)
__cr_lgamma_table:
        /*0000*/ 	.byte	0x00, 0x00, 0x00, 0x00, 0x00, 0x00, 0x00, 0x00, 0x00, 0x00, 0x00, 0x00, 0x00, 0x00, 0x00, 0x00
        /*0010*/ 	.byte	0xef, 0x39, 0xfa, 0xfe, 0x42, 0x2e, 0xe6, 0x3f, 0x02, 0x20, 0x2a, 0xfa, 0x0b, 0xab, 0xfc, 0x3f
        /*0020*/ 	.byte	0xf9, 0x2c, 0x92, 0x7c, 0xa7, 0x6c, 0x09, 0x40, 0xc9, 0x79, 0x44, 0x3c, 0x64, 0x26, 0x13, 0x40
        /*0030*/ 	.byte	0xca, 0x01, 0xcf, 0x3a, 0x27, 0x51, 0x1a, 0x40, 0x30, 0xcc, 0x2d, 0xf3, 0xe1, 0x0c, 0x21, 0x40
        /*0040*/ 	.byte	0x0d, 0xb7, 0xfc, 0x82, 0x8e, 0x35, 0x25, 0x40
.L_8:


//--------------------- .text._Z12mc_barrier_uiiifPfS_S_S_S_ --------------------------
	.section	.text._Z12mc_barrier_uiiifPfS_S_S_S_,"ax",@progbits
	.align	128
        .global         _Z12mc_barrier_uiiifPfS_S_S_S_
        .type           _Z12mc_barrier_uiiifPfS_S_S_S_,@function
        .size           _Z12mc_barrier_uiiifPfS_S_S_S_,(.L_x_13 - _Z12mc_barrier_uiiifPfS_S_S_S_)
        .other          _Z12mc_barrier_uiiifPfS_S_S_S_,@"STO_CUDA_ENTRY STV_DEFAULT"
_Z12mc_barrier_uiiifPfS_S_S_S_:
.text._Z12mc_barrier_uiiifPfS_S_S_S_:
[----:B------:R-:W-:Y:S01]  /*0000*/  LDC R1, c[0x0][0x37c] ;  /* 0x0000df00ff017b82 */ /* 0x000fe20000000800 */
[----:B------:R-:W0:Y:S01]  /*0010*/  S2R R0, SR_CTAID.X ;  /* 0x0000000000007919 */ /* 0x000e220000002500 */
[----:B------:R-:W1:Y:S01]  /*0020*/  LDCU UR4, c[0x0][0x360] ;  /* 0x00006c00ff0477ac */ /* 0x000e620008000800 */
[----:B------:R-:W0:Y:S01]  /*0030*/  S2R R3, SR_TID.X ;  /* 0x0000000000037919 */ /* 0x000e220000002100 */
[----:B------:R-:W2:Y:S01]  /*0040*/  LDCU UR5, c[0x0][0x388] ;  /* 0x00007100ff0577ac */ /* 0x000ea20008000800 */
[----:B-1----:R-:W-:Y:S02]  /*0050*/  IMAD.U32 R2, RZ, RZ, UR4 ;  /* 0x00000004ff027e24 */ /* 0x002fe4000f8e00ff */
[----:B0-----:R-:W-:-:S05]  /*0060*/  IMAD R4, R0, UR4, R3 ;  /* 0x0000000400047c24 */ /* 0x001fca000f8e0203 */
[----:B--2---:R-:W-:-:S13]  /*0070*/  ISETP.GE.U32.AND P0, PT, R4, UR5, PT ;  /* 0x0000000504007c0c */ /* 0x004fda000bf06070 */
[----:B------:R-:W-:Y:S05]  /*0080*/  @P0 EXIT ;  /* 0x000000000000094d */ /* 0x000fea0003800000 */
[----:B------:R-:W0:Y:S01]  /*0090*/  LDC.64 R10, c[0x0][0x380] ;  /* 0x0000e000ff0a7b82 */ /* 0x000e220000000a00 */
[----:B------:R-:W1:Y:S01]  /*00a0*/  LDCU.64 UR6, c[0x0][0x358] ;  /* 0x00006b00ff0677ac */ /* 0x000e620008000a00 */
[----:B------:R-:W-:Y:S01]  /*00b0*/  BSSY.RECONVERGENT B0, `(.L_x_0) ;  /* 0x0000055000007945 */ /* 0x000fe20003800200 */
[----:B------:R-:W-:Y:S01]  /*00c0*/  IMAD.MOV.U32 R8, RZ, RZ, RZ ;  /* 0x000000ffff087224 */ /* 0x000fe200078e00ff */
[----:B------:R-:W2:Y:S01]  /*00d0*/  LDCU UR11, c[0x0][0x380] ;  /* 0x00007000ff0b77ac */ /* 0x000ea20008000800 */
[----:B0-----:R-:W-:-:S13]  /*00e0*/  ISETP.GE.AND P0, PT, R11, 0x1, PT ;  /* 0x000000010b00780c */ /* 0x001fda0003f06270 */
[----:B-12---:R-:W-:Y:S05]  /*00f0*/  @!P0 BRA `(.L_x_1) ;  /* 0x00000000009c8947 */ /* 0x006fea0003800000 */
[----:B------:R-:W0:Y:S01]  /*0100*/  LDC.64 R6, c[0x0][0x3a0] ;  /* 0x0000e800ff067b82 */ /* 0x000e220000000a00 */
[----:B------:R-:W-:Y:S01]  /*0110*/  IADD3 R5, PT, PT, R10, 0x1, RZ ;  /* 0x000000010a057810 */ /* 0x000fe20007ffe0ff */
[----:B------:R-:W-:Y:S01]  /*0120*/  IMAD R10, R4, R11, 0x1 ;  /* 0x00000001040a7424 */ /* 0x000fe200078e020b */
[----:B------:R-:W1:Y:S03]  /*0130*/  LDCU UR12, c[0x0][0x384] ;  /* 0x00007080ff0c77ac */ /* 0x000e660008000800 */
[----:B------:R-:W-:Y:S01]  /*0140*/  IMAD R11, R5, R10, -0x1 ;  /* 0xffffffff050b7424 */ /* 0x000fe200078e020a */
[----:B------:R-:W2:Y:S01]  /*0150*/  LDCU.64 UR4, c[0x0][0x390] ;  /* 0x00007200ff0477ac */ /* 0x000ea20008000a00 */
[----:B------:R-:W3:Y:S01]  /*0160*/  LDC.64 R8, c[0x0][0x398] ;  /* 0x0000e600ff087b82 */ /* 0x000ee20000000a00 */
[----:B------:R-:W4:Y:S01]  /*0170*/  LDCU.64 UR8, c[0x0][0x398] ;  /* 0x00007300ff0877ac */ /* 0x000f220008000a00 */
[----:B0-----:R-:W-:-:S05]  /*0180*/  IMAD.WIDE R6, R11, 0x4, R6 ;  /* 0x000000040b067825 */ /* 0x001fca00078e0206 */
[----:B------:R-:W5:Y:S04]  /*0190*/  LDG.E R10, desc[UR6][R6.64] ;  /* 0x00000006060a7981 */ /* 0x000f68000c1e1900 */
[----:B---3--:R-:W5:Y:S01]  /*01a0*/  LDG.E R9, desc[UR6][R8.64] ;  /* 0x0000000608097981 */ /* 0x008f62000c1e1900 */
[----:B------:R-:W-:Y:S01]  /*01b0*/  IMAD.MOV.U32 R12, RZ, RZ, RZ ;  /* 0x000000ffff0c7224 */ /* 0x000fe200078e00ff */
[----:B-----5:R-:W-:-:S13]  /*01c0*/  FSETP.GT.AND P0, PT, R10, R9, PT ;  /* 0x000000090a00720b */ /* 0x020fda0003f04000 */
[----:B-12-4-:R-:W-:Y:S05]  /*01d0*/  @P0 BRA `(.L_x_2) ;  /* 0x0000000400080947 */ /* 0x016fea0003800000 */
[----:B------:R-:W0:Y:S01]  /*01e0*/  LDC.64 R6, c[0x0][0x3a0] ;  /* 0x0000e800ff067b82 */ /* 0x000e220000000a00 */
[----:B------:R-:W-:Y:S02]  /*01f0*/  HFMA2 R16, -RZ, RZ, 0, 5.9604644775390625e-08 ;  /* 0x00000001ff107431 */ /* 0x000fe400000001ff */
[----:B------:R-:W-:Y:S01]  /*0200*/  IMAD.MOV.U32 R8, RZ, RZ, RZ ;  /* 0x000000ffff087224 */ /* 0x000fe200078e00ff */
[----:B------:R-:W-:-:S07]  /*0210*/  CS2R R12, SRZ ;  /* 0x00000000000c7805 */ /* 0x000fce000001ff00 */
.L_x_3:
[----:B------:R-:W-:-:S04]  /*0220*/  IADD3 R12, P0, PT, R12, UR4, RZ ;  /* 0x000000040c0c7c10 */ /* 0x000fc8000ff1e0ff */
[----:B------:R-:W-:-:S06]  /*0230*/  IADD3.X R13, PT, PT, R13, UR5, RZ, P0, !PT ;  /* 0x000000050d0d7c10 */ /* 0x000fcc00087fe4ff */
[----:B------:R-:W2:Y:S01]  /*0240*/  LDG.E R13, desc[UR6][R12.64] ;  /* 0x000000060c0d7981 */ /* 0x000ea2000c1e1900 */
[----:B------:R-:W-:-:S05]  /*0250*/  IMAD.U32 R11, RZ, RZ, UR12 ;  /* 0x0000000cff0b7e24 */ /* 0x000fca000f8e00ff */
[----:B------:R-:W-:Y:S01]  /*0260*/  ISETP.NE.AND P0, PT, R16, R11, PT ;  /* 0x0000000b1000720c */ /* 0x000fe20003f05270 */
[----:B--2---:R-:W-:-:S12]  /*0270*/  FFMA R8, R13, R10, R8 ;  /* 0x0000000a0d087223 */ /* 0x004fd80000000008 */
[----:B------:R-:W-:Y:S05]  /*0280*/  @!P0 BRA `(.L_x_1) ;  /* 0x0000000000388947 */ /* 0x000fea0003800000 */
[C---:B------:R-:W-:Y:S02]  /*0290*/  VIADD R9, R16.reuse, 0x1 ;  /* 0x0000000110097836 */ /* 0x040fe40000000000 */
[----:B------:R-:W-:-:S04]  /*02a0*/  IMAD.WIDE.U32 R12, R16, 0x4, RZ ;  /* 0x00000004100c7825 */ /* 0x000fc800078e00ff */
[----:B------:R-:W-:Y:S01]  /*02b0*/  IMAD R10, R4, R11, R9 ;  /* 0x0000000b040a7224 */ /* 0x000fe200078e0209 */
[----:B------:R-:W-:-:S03]  /*02c0*/  IADD3 R14, P0, PT, R12, UR8, RZ ;  /* 0x000000080c0e7c10 */ /* 0x000fc6000ff1e0ff */
[----:B------:R-:W-:Y:S01]  /*02d0*/  IMAD R11, R5, R10, -0x1 ;  /* 0xffffffff050b7424 */ /* 0x000fe200078e020a */
[----:B------:R-:W-:-:S03]  /*02e0*/  IADD3.X R15, PT, PT, R13, UR9, RZ, P0, !PT ;  /* 0x000000090d0f7c10 */ /* 0x000fc600087fe4ff */
[----:B0-----:R-:W-:-:S03]  /*02f0*/  IMAD.WIDE R10, R11, 0x4, R6 ;  /* 0x000000040b0a7825 */ /* 0x001fc600078e0206 */
[----:B------:R-:W2:Y:S04]  /*0300*/  LDG.E R15, desc[UR6][R14.64] ;  /* 0x000000060e0f7981 */ /* 0x000ea8000c1e1900 */
[----:B------:R-:W2:Y:S01]  /*0310*/  LDG.E R10, desc[UR6][R10.64] ;  /* 0x000000060a0a7981 */ /* 0x000ea2000c1e1900 */
[----:B------:R-:W-:Y:S02]  /*0320*/  MOV R16, R9 ;  /* 0x0000000900107202 */ /* 0x000fe40000000f00 */
[----:B--2---:R-:W-:-:S13]  /*0330*/  FSETP.GT.AND P0, PT, R10, R15, PT ;  /* 0x0000000f0a00720b */ /* 0x004fda0003f04000 */
[----:B------:R-:W-:Y:S05]  /*0340*/  @!P0 BRA `(.L_x_3) ;  /* 0xfffffffc00b48947 */ /* 0x000fea000383ffff */
[----:B------:R-:W-:Y:S01]  /*0350*/  IMAD.MOV.U32 R12, RZ, RZ, RZ ;  /* 0x000000ffff0c7224 */ /* 0x000fe200078e00ff */
[----:B------:R-:W-:Y:S06]  /*0360*/  BRA `(.L_x_2) ;  /* 0x0000000000a47947 */ /* 0x000fec0003800000 */
.L_x_1:
[----:B------:R-:W1:Y:S02]  /*0370*/  LDC R5, c[0x0][0x380] ;  /* 0x0000e000ff057b82 */ /* 0x000e640000000800 */
[----:B-1----:R-:W-:-:S04]  /*0380*/  ISETP.GE.AND P0, PT, R5, 0x1, PT ;  /* 0x000000010500780c */ /* 0x002fc80003f06270 */
[----:B------:R-:W-:-:S13]  /*0390*/  ISETP.LT.OR P0, PT, R11, 0x1, !P0 ;  /* 0x000000010b00780c */ /* 0x000fda0004701670 */
[----:B------:R-:W-:Y:S05]  /*03a0*/  @P0 BRA `(.L_x_4) ;  /* 0x0000000000680947 */ /* 0x000fea0003800000 */
[----:B------:R-:W-:Y:S02]  /*03b0*/  VIADD R16, R5, 0x1 ;  /* 0x0000000105107836 */ /* 0x000fe40000000000 */
[----:B------:R-:W-:-:S07]  /*03c0*/  HFMA2 R5, -RZ, RZ, 0, 0 ;  /* 0x00000000ff057431 */ /* 0x000fce00000001ff */
.L_x_7:
[----:B------:R-:W1:Y:S01]  /*03d0*/  LDC.64 R10, c[0x0][0x398] ;  /* 0x0000e600ff0a7b82 */ /* 0x000e620000000a00 */
[----:B------:R-:W2:Y:S07]  /*03e0*/  LDCU UR10, c[0x0][0x384] ;  /* 0x00007080ff0a77ac */ /* 0x000eae0008000800 */
[----:B0-----:R-:W0:Y:S01]  /*03f0*/  LDC.64 R6, c[0x0][0x3a0] ;  /* 0x0000e800ff067b82 */ /* 0x001e220000000a00 */
[----:B-1----:R-:W-:-:S05]  /*0400*/  IMAD.WIDE.U32 R10, R5, 0x4, R10 ;  /* 0x00000004050a7825 */ /* 0x002fca00078e000a */
[----:B------:R1:W5:Y:S01]  /*0410*/  LDG.E R15, desc[UR6][R10.64] ;  /* 0x000000060a0f7981 */ /* 0x000362000c1e1900 */
[----:B--2---:R-:W-:Y:S01]  /*0420*/  IMAD R9, R4, UR10, R5 ;  /* 0x0000000a04097c24 */ /* 0x004fe2000f8e0205 */
[----:B------:R-:W-:Y:S01]  /*0430*/  BSSY.RELIABLE B1, `(.L_x_5) ;  /* 0x000000d000017945 */ /* 0x000fe20003800100 */
[----:B------:R-:W-:Y:S02]  /*0440*/  IMAD.MOV.U32 R13, RZ, RZ, RZ ;  /* 0x000000ffff0d7224 */ /* 0x000fe400078e00ff */
[----:B0-----:R-:W-:-:S07]  /*0450*/  IMAD R14, R16, R9, RZ ;  /* 0x00000009100e7224 */ /* 0x001fce00078e02ff */
.L_x_6:
[----:B-1----:R-:W-:-:S05]  /*0460*/  IADD3 R11, PT, PT, R14, R13, RZ ;  /* 0x0000000d0e0b7210 */ /* 0x002fca0007ffe0ff */
[----:B------:R-:W-:-:S06]  /*0470*/  IMAD.WIDE R10, R11, 0x4, R6 ;  /* 0x000000040b0a7825 */ /* 0x000fcc00078e0206 */
[----:B------:R-:W2:Y:S01]  /*0480*/  LDG.E R10, desc[UR6][R10.64] ;  /* 0x000000060a0a7981 */ /* 0x000ea2000c1e1900 */
[----:B------:R-:W-:Y:S01]  /*0490*/  IMAD.MOV.U32 R12, RZ, RZ, RZ ;  /* 0x000000ffff0c7224 */ /* 0x000fe200078e00ff */
[----:B--2--5:R-:W-:-:S13]  /*04a0*/  FSETP.GT.AND P0, PT, R10, R15, PT ;  /* 0x0000000f0a00720b */ /* 0x024fda0003f04000 */
[----:B------:R-:W-:Y:S05]  /*04b0*/  @P0 BREAK.RELIABLE B1 ;  /* 0x0000000000010942 */ /* 0x000fea0003800100 */
[----:B------:R-:W-:Y:S05]  /*04c0*/  @P0 BRA `(.L_x_2) ;  /* 0x00000000004c0947 */ /* 0x000fea0003800000 */
[----:B------:R-:W-:-:S04]  /*04d0*/  IADD3 R13, PT, PT, R13, 0x1, RZ ;  /* 0x000000010d0d7810 */ /* 0x000fc80007ffe0ff */
[----:B------:R-:W-:-:S13]  /*04e0*/  ISETP.NE.AND P0, PT, R13, UR11, PT ;  /* 0x0000000b0d007c0c */ /* 0x000fda000bf05270 */
[----:B------:R-:W-:Y:S05]  /*04f0*/  @P0 BRA `(.L_x_6) ;  /* 0xfffffffc00d80947 */ /* 0x000fea000383ffff */
[----:B------:R-:W-:Y:S05]  /*0500*/  BSYNC.RELIABLE B1 ;  /* 0x0000000000017941 */ /* 0x000fea0003800100 */
.L_x_5:
[----:B------:R-:W0:Y:S01]  /*0510*/  LDCU UR10, c[0x0][0x384] ;  /* 0x00007080ff0a77ac */ /* 0x000e220008000800 */
[----:B------:R-:W-:-:S05]  /*0520*/  VIADD R5, R5, 0x1 ;  /* 0x0000000105057836 */ /* 0x000fca0000000000 */
[----:B0-----:R-:W-:-:S13]  /*0530*/  ISETP.NE.AND P0, PT, R5, UR10, PT ;  /* 0x0000000a05007c0c */ /* 0x001fda000bf05270 */
[----:B------:R-:W-:Y:S05]  /*0540*/  @P0 BRA `(.L_x_7) ;  /* 0xfffffffc00a00947 */ /* 0x000fea000383ffff */
.L_x_4:
[----:B------:R-:W1:Y:S01]  /*0550*/  LDCU UR10, c[0x0][0x38c] ;  /* 0x00007180ff0a77ac */ /* 0x000e620008000800 */
[----:B0-----:R-:W-:Y:S01]  /*0560*/  MOV R6, RZ ;  /* 0x000000ff00067202 */ /* 0x001fe20000000f00 */
[----:B-1----:R-:W-:-:S04]  /*0570*/  FADD R8, R8, -UR10 ;  /* 0x8000000a08087e21 */ /* 0x002fc80008000000 */
[----:B------:R-:W0:Y:S02]  /*0580*/  F2F.F64.F32 R4, R8 ;  /* 0x0000000800047310 */ /* 0x000e240000201800 */
[----:B0-----:R-:W-:Y:S01]  /*0590*/  DSETP.MAX.AND P0, P1, RZ, R4, PT ;  /* 0x00000004ff00722a */ /* 0x001fe2000390f000 */
[----:B------:R-:W-:-:S05]  /*05a0*/  IMAD.MOV.U32 R7, RZ, RZ, R5 ;  /* 0x000000ffff077224 */ /* 0x000fca00078e0005 */
[C---:B------:R-:W-:Y:S02]  /*05b0*/  FSEL R9, R6.reuse, R7, P0 ;  /* 0x0000000706097208 */ /* 0x040fe40000000000 */
[----:B------:R-:W-:-:S06]  /*05c0*/  SEL R4, R6, R4, P0 ;  /* 0x0000000406047207 */ /* 0x000fcc0000000000 */
[----:B------:R-:W-:-:S04]  /*05d0*/  @P1 LOP3.LUT R9, R7, 0x80000, RZ, 0xfc, !PT ;  /* 0x0008000007091812 */ /* 0x000fc800078efcff */
[----:B------:R-:W-:-:S04]  /*05e0*/  MOV R5, R9 ;  /* 0x0000000900057202 */ /* 0x000fc80000000f00 */
[----:B------:R0:W1:Y:S03]  /*05f0*/  F2F.F32.F64 R12, R4 ;  /* 0x00000004000c7310 */ /* 0x0000660000301000 */
.L_x_2:
[----:B------:R-:W-:Y:S05]  /*0600*/  BSYNC.RECONVERGENT B0 ;  /* 0x0000000000007941 */ /* 0x000fea0003800200 */
.L_x_0:
[----:B------:R-:W-:Y:S05]  /*0610*/  WARPSYNC.ALL ;  /* 0x0000000000007948 */ /* 0x000fea0003800000 */
[----:B0-----:R-:W0:Y:S01]  /*0620*/  S2R R5, SR_CgaCtaId ;  /* 0x0000000000057919 */ /* 0x001e220000008800 */
[----:B------:R-:W-:Y:S01]  /*0630*/  MOV R4, 0x400 ;  /* 0x0000040000047802 */ /* 0x000fe20000000f00 */
[----:B-1----:R-:W-:Y:S01]  /*0640*/  FMUL R6, R12, R12 ;  /* 0x0000000c0c067220 */ /* 0x002fe20000400000 */
[----:B------:R-:W-:Y:S02]  /*0650*/  ISETP.GE.U32.AND P0, PT, R2, 0x2, PT ;  /* 0x000000020200780c */ /* 0x000fe40003f06070 */
[----:B0-----:R-:W-:-:S04]  /*0660*/  LEA R4, R5, R4, 0x18 ;  /* 0x0000000405047211 */ /* 0x001fc800078ec0ff */
[----:B------:R-:W-:Y:S01]  /*0670*/  LEA R5, R3, R4, 0x2 ;  /* 0x0000000403057211 */ /* 0x000fe200078e10ff */
[----:B------:R-:W-:-:S04]  /*0680*/  IMAD R10, R2, 0x4, R4 ;  /* 0x00000004020a7824 */ /* 0x000fc800078e0204 */
[----:B------:R-:W-:Y:S01]  /*0690*/  IMAD R9, R3, 0x4, R10 ;  /* 0x0000000403097824 */ /* 0x000fe200078e020a */
[----:B------:R0:W-:Y:S04]  /*06a0*/  STS [R5], R12 ;  /* 0x0000000c05007388 */ /* 0x0001e80000000800 */
[----:B------:R0:W-:Y:S01]  /*06b0*/  STS [R9], R6 ;  /* 0x0000000609007388 */ /* 0x0001e20000000800 */
[----:B------:R-:W-:Y:S06]  /*06c0*/  BAR.SYNC.DEFER_BLOCKING 0x0 ;  /* 0x0000000000007b1d */ /* 0x000fec0000010000 */
[----:B------:R-:W-:Y:S05]  /*06d0*/  @!P0 BRA `(.L_x_8) ;  /* 0x00000000004c8947 */ /* 0x000fea0003800000 */
.L_x_11:
[----:B0-----:R-:W-:Y:S01]  /*06e0*/  SHF.R.U32.HI R12, RZ, 0x1, R2 ;  /* 0x00000001ff0c7819 */ /* 0x001fe20000011602 */
[----:B------:R-:W-:Y:S03]  /*06f0*/  BSSY.RECONVERGENT B0, `(.L_x_9) ;  /* 0x000000d000007945 */ /* 0x000fe60003800200 */
[----:B------:R-:W-:-:S13]  /*0700*/  ISETP.GE.U32.AND P0, PT, R3, R12, PT ;  /* 0x0000000c0300720c */ /* 0x000fda0003f06070 */
[----:B------:R-:W-:Y:S05]  /*0710*/  @P0 BRA `(.L_x_10) ;  /* 0x0000000000280947 */ /* 0x000fea0003800000 */
[----:B------:R-:W-:Y:S01]  /*0720*/  LEA R4, R12, R5, 0x2 ;  /* 0x000000050c047211 */ /* 0x000fe200078e10ff */
[----:B------:R-:W-:Y:S05]  /*0730*/  LDS R7, [R5] ;  /* 0x0000000005077984 */ /* 0x000fea0000000800 */
[----:B------:R-:W0:Y:S02]  /*0740*/  LDS R4, [R4] ;  /* 0x0000000004047984 */ /* 0x000e240000000800 */
[----:B0-----:R-:W-:Y:S01]  /*0750*/  FADD R6, R4, R7 ;  /* 0x0000000704067221 */ /* 0x001fe20000000000 */
[----:B------:R-:W-:-:S04]  /*0760*/  IMAD R7, R12, 0x4, R9 ;  /* 0x000000040c077824 */ /* 0x000fc800078e0209 */
[----:B------:R-:W-:Y:S04]  /*0770*/  STS [R5], R6 ;  /* 0x0000000605007388 */ /* 0x000fe80000000800 */
[----:B------:R-:W-:Y:S04]  /*0780*/  LDS R7, [R7] ;  /* 0x0000000007077984 */ /* 0x000fe80000000800 */
[----:B------:R-:W0:Y:S02]  /*0790*/  LDS R8, [R9] ;  /* 0x0000000009087984 */ /* 0x000e240000000800 */
[----:B0-----:R-:W-:-:S05]  /*07a0*/  FADD R8, R7, R8 ;  /* 0x0000000807087221 */ /* 0x001fca0000000000 */
[----:B------:R0:W-:Y:S02]  /*07b0*/  STS [R9], R8 ;  /* 0x0000000809007388 */ /* 0x0001e40000000800 */
.L_x_10:
[----:B------:R-:W-:Y:S05]  /*07c0*/  BSYNC.RECONVERGENT B0 ;  /* 0x0000000000007941 */ /* 0x000fea0003800200 */
.L_x_9:
[----:B------:R-:W-:Y:S01]  /*07d0*/  BAR.SYNC.DEFER_BLOCKING 0x0 ;  /* 0x0000000000007b1d */ /* 0x000fe20000010000 */
[----:B------:R-:W-:Y:S02]  /*07e0*/  ISETP.GT.U32.AND P0, PT, R2, 0x3, PT ;  /* 0x000000030200780c */ /* 0x000fe40003f04070 */
[----:B------:R-:W-:-:S11]  /*07f0*/  MOV R2, R12 ;  /* 0x0000000c00027202 */ /* 0x000fd60000000f00 */
[----:B------:R-:W-:Y:S05]  /*0800*/  @P0 BRA `(.L_x_11) ;  /* 0xfffffffc00b40947 */ /* 0x000fea000383ffff */
.L_x_8:
[----:B------:R-:W-:-:S13]  /*0810*/  ISETP.NE.AND P0, PT, R3, RZ, PT ;  /* 0x000000ff0300720c */ /* 0x000fda0003f05270 */
[----:B------:R-:W-:Y:S05]  /*0820*/  @P0 EXIT ;  /* 0x000000000000094d */ /* 0x000fea0003800000 */
[----:B------:R-:W1:Y:S01]  /*0830*/  S2UR UR5, SR_CgaCtaId ;  /* 0x00000000000579c3 */ /* 0x000e620000008800 */
[----:B------:R-:W-:Y:S01]  /*0840*/  UMOV UR4, 0x400 ;  /* 0x0000040000047882 */ /* 0x000fe20000000000 */
[----:B0-----:R-:W-:Y:S06]  /*0850*/  LDS R9, [R10] ;  /* 0x000000000a097984 */ /* 0x001fec0000000800 */
[----:B------:R-:W0:Y:S08]  /*0860*/  LDC.64 R2, c[0x0][0x3a8] ;  /* 0x0000ea00ff027b82 */ /* 0x000e300000000a00 */
[----:B------:R-:W2:Y:S01]  /*0870*/  LDC.64 R4, c[0x0][0x3b0] ;  /* 0x0000ec00ff047b82 */ /* 0x000ea20000000a00 */
[----:B-1----:R-:W-:Y:S01]  /*0880*/  ULEA UR4, UR5, UR4, 0x18 ;  /* 0x0000000405047291 */ /* 0x002fe2000f8ec0ff */
[----:B0-----:R-:W-:-:S08]  /*0890*/  IMAD.WIDE.U32 R2, R0, 0x4, R2 ;  /* 0x0000000400027825 */ /* 0x001fd000078e0002 */
[----:B------:R-:W0:Y:S01]  /*08a0*/  LDS R7, [UR4] ;  /* 0x00000004ff077984 */ /* 0x000e220008000800 */
[----:B--2---:R-:W-:-:S03]  /*08b0*/  IMAD.WIDE.U32 R4, R0, 0x4, R4 ;  /* 0x0000000400047825 */ /* 0x004fc600078e0004 */
[----:B0-----:R-:W-:Y:S04]  /*08c0*/  STG.E desc[UR6][R2.64], R7 ;  /* 0x0000000702007986 */ /* 0x001fe8000c101906 */
[----:B------:R-:W-:Y:S01]  /*08d0*/  STG.E desc[UR6][R4.64], R9 ;  /* 0x0000000904007986 */ /* 0x000fe2000c101906 */
[----:B------:R-:W-:Y:S05]  /*08e0*/  EXIT ;  /* 0x000000000000794d */ /* 0x000fea0003800000 */
.L_x_12:
[----:B------:R-:W-:-:S00]  /*08f0*/  BRA `(.L_x_12) ;  /* 0xfffffffc00fc7947 */ /* 0x000fc0000383ffff */
[----:B------:R-:W-:-:S00]  /*0900*/  NOP ;  /* 0x0000000000007918 */ /* 0x000fc00000000000 */
[----:B------:R-:W-:-:S00]  /*0910*/  NOP ;  /* 0x0000000000007918 */ /* 0x000fc00000000000 */
[----:B------:R-:W-:-:S00]  /*0920*/  NOP ;  /* 0x0000000000007918 */ /* 0x000fc00000000000 */
[----:B------:R-:W-:-:S00]  /*0930*/  NOP ;  /* 0x0000000000007918 */ /* 0x000fc00000000000 */
[----:B------:R-:W-:-:S00]  /*0940*/  NOP ;  /* 0x0000000000007918 */ /* 0x000fc00000000000 */
[----:B------:R-:W-:-:S00]  /*0950*/  NOP ;  /* 0x0000000000007918 */ /* 0x000fc00000000000 */
[----:B------:R-:W-:-:S00]  /*0960*/  NOP ;  /* 0x0000000000007918 */ /* 0x000fc00000000000 */
[----:B------:R-:W-:-:S00]  /*0970*/  NOP ;  /* 0x0000000000007918 */ /* 0x000fc00000000000 */
.L_x_13:


//--------------------- .nv.global.init           --------------------------
	.section	.nv.global.init,"aw",@progbits
	.align	4
.nv.global.init:
	.type		mrg32k3aM1SubSeq,@object
	.size		mrg32k3aM1SubSeq,(mrg32k3aM2SubSeq - mrg32k3aM1SubSeq)
mrg32k3aM1SubSeq:
        /*0000*/ 	.byte	0x0b, 0xcc, 0xee, 0x04, 0x73, 0x29, 0x8b, 0x6f, 0xf6, 0x53, 0x03, 0xf6, 0x23, 0xf6, 0xea, 0xda
        /* <DEDUP_REMOVED lines=125> */
	.type		mrg32k3aM2SubSeq,@object
	.size		mrg32k3aM2SubSeq,(mrg32k3aM1 - mrg32k3aM2SubSeq)
mrg32k3aM2SubSeq:
        /* <DEDUP_REMOVED lines=126> */
	.type		mrg32k3aM1,@object
	.size		mrg32k3aM1,(mrg32k3aM1Seq - mrg32k3aM1)
mrg32k3aM1:
        /* <DEDUP_REMOVED lines=144> */
	.type		mrg32k3aM1Seq,@object
	.size		mrg32k3aM1Seq,(mrg32k3aM2 - mrg32k3aM1Seq)
mrg32k3aM1Seq:
        /* <DEDUP_REMOVED lines=144> */
	.type		mrg32k3aM2,@object
	.size		mrg32k3aM2,(mrg32k3aM2Seq - mrg32k3aM2)
mrg32k3aM2:
        /* <DEDUP_REMOVED lines=144> */
	.type		mrg32k3aM2Seq,@object
	.size		mrg32k3aM2Seq,(precalc_xorwow_matrix - mrg32k3aM2Seq)
mrg32k3aM2Seq:
        /* <DEDUP_REMOVED lines=144> */
	.type		precalc_xorwow_matrix,@object
	.size		precalc_xorwow_matrix,(precalc_xorwow_offset_matrix - precalc_xorwow_matrix)
precalc_xorwow_matrix:
        /* <DEDUP_REMOVED lines=6400> */
	.type		precalc_xorwow_offset_matrix,@object
	.size		precalc_xorwow_offset_matrix,(.L_1 - precalc_xorwow_offset_matrix)
precalc_xorwow_offset_matrix:
        /* <DEDUP_REMOVED lines=6400> */
.L_1:


//--------------------- .nv.shared._Z12mc_barrier_uiiifPfS_S_S_S_ --------------------------
	.section	.nv.shared._Z12mc_barrier_uiiifPfS_S_S_S_,"aw",@nobits
	.sectionflags	@""
	.align	16
	.zero		1024


//--------------------- .nv.shared.reserved.0     --------------------------
	.section	.nv.shared.reserved.0,"aw",@nobits
	.weak		__nv_reservedSMEM_offset_0_alias
	.size		__nv_reservedSMEM_offset_0_alias, 0, 64
	.other		__nv_reservedSMEM_offset_0_alias,@"STO_CUDA_RESERVED_SHARED STV_DEFAULT"
__nv_reservedSMEM_offset_0_alias:
	.zero		0
	.zero		64


//--------------------- .nv.constant0._Z12mc_barrier_uiiifPfS_S_S_S_ --------------------------
	.section	.nv.constant0._Z12mc_barrier_uiiifPfS_S_S_S_,"a",@progbits
	.sectionflags	@""
	.align	4
.nv.constant0._Z12mc_barrier_uiiifPfS_S_S_S_:
	.zero		952


//--------------------- SYMBOLS --------------------------

	.type		.nv.reservedSmem.offset0,@object
	.size		.nv.reservedSmem.offset0,0x4
	.type		.nv.reservedSmem.cap,@object
	.size		.nv.reservedSmem.cap,0x4
